	.headerflags	@"EF_CUDA_TEXMODE_UNIFIED EF_CUDA_64BIT_ADDRESS EF_CUDA_ACCELERATORS EF_CUDA_SM90 EF_CUDA_VIRTUAL_SM(EF_CUDA_SM90)"
	.elftype	@"ET_EXEC"


//--------------------- .nv.info                  --------------------------
	.section	.nv.info,"",@"SHT_CUDA_INFO"
	.align	4


	//----- nvinfo : EIATTR_REGCOUNT
	.align		4
        /*0000*/ 	.byte	0x04, 0x2f
        /*0002*/ 	.short	(.L_1 - .L_0)
	.align		4
.L_0:
        /*0004*/ 	.word	index@(triton_poi_fused_convolution_relu_5)
        /*0008*/ 	.word	0x00000016


	//----- nvinfo : EIATTR_MIN_STACK_SIZE
	.align		4
.L_1:
        /*000c*/ 	.byte	0x04, 0x12
        /*000e*/ 	.short	(.L_3 - .L_2)
	.align		4
.L_2:
        /*0010*/ 	.word	index@(triton_poi_fused_convolution_relu_5)
        /*0014*/ 	.word	0x00000000


	//----- nvinfo : EIATTR_FRAME_SIZE
	.align		4
.L_3:
        /*0018*/ 	.byte	0x04, 0x11
        /*001a*/ 	.short	(.L_5 - .L_4)
	.align		4
.L_4:
        /*001c*/ 	.word	index@(triton_poi_fused_convolution_relu_5)
        /*0020*/ 	.word	0x00000000


	//----- nvinfo : EIATTR_MIN_STACK_SIZE
	.align		4
.L_5:
        /*0024*/ 	.byte	0x04, 0x12
        /*0026*/ 	.short	(.L_7 - .L_6)
	.align		4
.L_6:
        /*0028*/ 	.word	index@(triton_poi_fused_convolution_relu_5)
        /*002c*/ 	.word	0x00000000
.L_7:


//--------------------- .nv.info.triton_poi_fused_convolution_relu_5 --------------------------
	.section	.nv.info.triton_poi_fused_convolution_relu_5,"",@"SHT_CUDA_INFO"
	.sectionflags	@""
	.align	4


	//----- nvinfo : EIATTR_CUDA_API_VERSION
	.align		4
        /*0000*/ 	.byte	0x04, 0x37
        /*0002*/ 	.short	(.L_9 - .L_8)
.L_8:
        /*0004*/ 	.word	0x0000007c


	//----- nvinfo : EIATTR_KPARAM_INFO
	.align		4
.L_9:
        /*0008*/ 	.byte	0x04, 0x17
        /*000a*/ 	.short	(.L_11 - .L_10)
.L_10:
        /*000c*/ 	.word	0x00000000
        /*0010*/ 	.short	0x0004
        /*0012*/ 	.short	0x001c
        /*0014*/ 	.byte	0x00, 0xf0, 0x11, 0x00


	//----- nvinfo : EIATTR_KPARAM_INFO
	.align		4
.L_11:
        /*0018*/ 	.byte	0x04, 0x17
        /*001a*/ 	.short	(.L_13 - .L_12)
.L_12:
        /*001c*/ 	.word	0x00000000
        /*0020*/ 	.short	0x0003
        /*0022*/ 	.short	0x0018
        /*0024*/ 	.byte	0x00, 0xf0, 0x11, 0x00


	//----- nvinfo : EIATTR_KPARAM_INFO
	.align		4
.L_13:
        /*0028*/ 	.byte	0x04, 0x17
        /*002a*/ 	.short	(.L_15 - .L_14)
.L_14:
        /*002c*/ 	.word	0x00000000
        /*0030*/ 	.short	0x0002
        /*0032*/ 	.short	0x0010
        /*0034*/ 	.byte	0x00, 0xf4, 0x21, 0x00


	//----- nvinfo : EIATTR_KPARAM_INFO
	.align		4
.L_15:
        /*0038*/ 	.byte	0x04, 0x17
        /*003a*/ 	.short	(.L_17 - .L_16)
.L_16:
        /*003c*/ 	.word	0x00000000
        /*0040*/ 	.short	0x0001
        /*0042*/ 	.short	0x0008
        /*0044*/ 	.byte	0x00, 0xf4, 0x21, 0x00


	//----- nvinfo : EIATTR_KPARAM_INFO
	.align		4
.L_17:
        /*0048*/ 	.byte	0x04, 0x17
        /*004a*/ 	.short	(.L_19 - .L_18)
.L_18:
        /*004c*/ 	.word	0x00000000
        /*0050*/ 	.short	0x0000
        /*0052*/ 	.short	0x0000
        /*0054*/ 	.byte	0x00, 0xf4, 0x21, 0x00


	//----- nvinfo : EIATTR_SPARSE_MMA_MASK
	.align		4
.L_19:
        /*0058*/ 	.byte	0x03, 0x50
        /*005a*/ 	.short	0x0000


	//----- nvinfo : EIATTR_MAXREG_COUNT
	.align		4
        /*005c*/ 	.byte	0x03, 0x1b
        /*005e*/ 	.short	0x00ff


	//----- nvinfo : EIATTR_EXIT_INSTR_OFFSETS
	.align		4
        /*0060*/ 	.byte	0x04, 0x1c
        /*0062*/ 	.short	(.L_21 - .L_20)


	//   ....[0]....
.L_20:
        /*0064*/ 	.word	0x00000690


	//   ....[1]....
        /*0068*/ 	.word	0x000006e0


	//----- nvinfo : EIATTR_REQNTID
	.align		4
.L_21:
        /*006c*/ 	.byte	0x04, 0x10
        /*006e*/ 	.short	(.L_23 - .L_22)
.L_22:
        /*0070*/ 	.word	0x00000080
        /*0074*/ 	.word	0x00000001
        /*0078*/ 	.word	0x00000001


	//----- nvinfo : EIATTR_CBANK_PARAM_SIZE
	.align		4
.L_23:
        /*007c*/ 	.byte	0x03, 0x19
        /*007e*/ 	.short	0x0020


	//----- nvinfo : EIATTR_PARAM_CBANK
	.align		4
        /*0080*/ 	.byte	0x04, 0x0a
        /*0082*/ 	.short	(.L_25 - .L_24)
	.align		4
.L_24:
        /*0084*/ 	.word	index@(.nv.constant0.triton_poi_fused_convolution_relu_5)
        /*0088*/ 	.short	0x0210
        /*008a*/ 	.short	0x0020


	//----- nvinfo : EIATTR_SW_WAR
	.align		4
.L_25:
        /*008c*/ 	.byte	0x04, 0x36
        /*008e*/ 	.short	(.L_27 - .L_26)
.L_26:
        /*0090*/ 	.word	0x00000008
.L_27:


//--------------------- .nv.callgraph             --------------------------
	.section	.nv.callgraph,"",@"SHT_CUDA_CALLGRAPH"
	.align	4
	.sectionentsize	8
	.align		4
        /*0000*/ 	.word	0x00000000
	.align		4
        /*0004*/ 	.word	0xffffffff
	.align		4
        /*0008*/ 	.word	0x00000000
	.align		4
        /*000c*/ 	.word	0xfffffffe
	.align		4
        /*0010*/ 	.word	0x00000000
	.align		4
        /*0014*/ 	.word	0xfffffffd
	.align		4
        /*0018*/ 	.word	0x00000000
	.align		4
        /*001c*/ 	.word	0xfffffffc


//--------------------- .text.triton_poi_fused_convolution_relu_5 --------------------------
	.section	.text.triton_poi_fused_convolution_relu_5,"ax",@progbits
	.sectionflags	@"SHF_BARRIERS=1"
	.align	128
        .global         triton_poi_fused_convolution_relu_5
        .type           triton_poi_fused_convolution_relu_5,@function
        .size           triton_poi_fused_convolution_relu_5,(.L_x_1 - triton_poi_fused_convolution_relu_5)
        .other          triton_poi_fused_convolution_relu_5,@"STO_CUDA_ENTRY STV_DEFAULT"
triton_poi_fused_convolution_relu_5:
.text.triton_poi_fused_convolution_relu_5:
[----:B------:R-:W0:Y:S01]  /*0000*/  LDC R1, c[0x0][0x28] ;  /* 0x00000a00ff017b82 */ /* 0x000e220000000800 */
[----:B------:R-:W1:Y:S07]  /*0010*/  S2R R0, SR_TID.X ;  /* 0x0000000000007919 */ /* 0x000e6e0000002100 */
[----:B------:R-:W2:Y:S01]  /*0020*/  S2UR UR4, SR_CTAID.Y ;  /* 0x00000000000479c3 */ /* 0x000ea20000002600 */
[----:B------:R-:W-:Y:S01]  /*0030*/  ULDC.64 UR8, c[0x0][0x208] ;  /* 0x0000820000087ab9 */ /* 0x000fe20000000a00 */
[----:B------:R-:W3:Y:S06]  /*0040*/  S2R R13, SR_CTAID.X ;  /* 0x00000000000d7919 */ /* 0x000eec0000002500 */
[----:B------:R-:W4:Y:S08]  /*0050*/  LDC.64 R4, c[0x0][0x210] ;  /* 0x00008400ff047b82 */ /* 0x000f300000000a00 */
[----:B------:R-:W5:Y:S01]  /*0060*/  LDC.64 R2, c[0x0][0x218] ;  /* 0x00008600ff027b82 */ /* 0x000f620000000a00 */
[----:B--2---:R-:W-:Y:S01]  /*0070*/  USHF.L.U32 UR4, UR4, 0x3, URZ ;  /* 0x0000000304047899 */ /* 0x004fe2000800063f */
[----:B-1----:R-:W-:-:S02]  /*0080*/  LOP3.LUT R12, R0, 0x1, RZ, 0xc0, !PT ;  /* 0x00000001000c7812 */ /* 0x002fc400078ec0ff */
[----:B------:R-:W-:-:S03]  /*0090*/  SHF.R.U32.HI R14, RZ, 0x1, R0 ;  /* 0x00000001ff0e7819 */ /* 0x000fc60000011600 */
[----:B------:R-:W-:Y:S01]  /*00a0*/  LEA R7, R12, UR4, 0x2 ;  /* 0x000000040c077c11 */ /* 0x000fe2000f8e10ff */
[----:B---3--:R-:W-:Y:S01]  /*00b0*/  IMAD.SHL.U32 R13, R13, 0x40, RZ ;  /* 0x000000400d0d7824 */ /* 0x008fe200078e00ff */
[----:B------:R-:W-:Y:S02]  /*00c0*/  LOP3.LUT R6, R0, 0x40, RZ, 0xc0, !PT ;  /* 0x0000004000067812 */ /* 0x000fe400078ec0ff */
[----:B------:R-:W-:Y:S01]  /*00d0*/  SGXT.U32 R14, R14, 0x5 ;  /* 0x000000050e0e781a */ /* 0x000fe20000000000 */
[C---:B------:R-:W-:Y:S01]  /*00e0*/  IMAD.HI R8, R7.reuse, 0x2aaaaaab, RZ ;  /* 0x2aaaaaab07087827 */ /* 0x040fe200078e02ff */
[----:B------:R-:W-:Y:S02]  /*00f0*/  SHF.R.U32.HI R9, RZ, 0x1, R6 ;  /* 0x00000001ff097819 */ /* 0x000fe40000011606 */
[----:B------:R-:W-:Y:S02]  /*0100*/  ISETP.GE.AND P1, PT, R7, 0x300, PT ;  /* 0x000003000700780c */ /* 0x000fe40003f26270 */
[----:B------:R-:W-:-:S02]  /*0110*/  SHF.R.U32.HI R11, RZ, 0x1f, R8 ;  /* 0x0000001fff0b7819 */ /* 0x000fc40000011608 */
[----:B------:R-:W-:Y:S02]  /*0120*/  LOP3.LUT R14, R14, R9, RZ, 0xfc, !PT ;  /* 0x000000090e0e7212 */ /* 0x000fe400078efcff */
[----:B------:R-:W-:Y:S02]  /*0130*/  LEA.HI.SX32 R8, R8, R11, 0x1b ;  /* 0x0000000b08087211 */ /* 0x000fe400078fdaff */
[----:B------:R-:W-:-:S03]  /*0140*/  LOP3.LUT R6, R14, R13, RZ, 0xfc, !PT ;  /* 0x0000000d0e067212 */ /* 0x000fc600078efcff */
[----:B------:R-:W-:Y:S01]  /*0150*/  IMAD R9, R8, -0xc0, R7 ;  /* 0xffffff4008097824 */ /* 0x000fe200078e0207 */
[----:B------:R-:W-:-:S03]  /*0160*/  ISETP.GE.AND P0, PT, R6, 0x31, PT ;  /* 0x000000310600780c */ /* 0x000fc60003f06270 */
[----:B------:R-:W-:Y:S01]  /*0170*/  IMAD R11, R6, 0xc0, R9 ;  /* 0x000000c0060b7824 */ /* 0x000fe200078e0209 */
[----:B------:R-:W-:Y:S01]  /*0180*/  ISETP.LT.AND P0, PT, R7, 0x300, !P0 ;  /* 0x000003000700780c */ /* 0x000fe20004701270 */
[----:B-----5:R-:W-:Y:S01]  /*0190*/  IMAD.WIDE R2, R9, 0x4, R2 ;  /* 0x0000000409027825 */ /* 0x020fe200078e0202 */
[----:B------:R-:W-:-:S03]  /*01a0*/  CS2R R6, SRZ ;  /* 0x0000000000067805 */ /* 0x000fc6000001ff00 */
[----:B------:R-:W-:Y:S01]  /*01b0*/  IMAD R11, R8, 0x24c0, R11 ;  /* 0x000024c0080b7824 */ /* 0x000fe200078e020b */
[----:B------:R-:W-:-:S03]  /*01c0*/  CS2R R8, SRZ ;  /* 0x0000000000087805 */ /* 0x000fc6000001ff00 */
[----:B----4-:R-:W-:Y:S01]  /*01d0*/  IMAD.WIDE R16, R11, 0x4, R4 ;  /* 0x000000040b107825 */ /* 0x010fe200078e0204 */
[----:B------:R-:W-:Y:S02]  /*01e0*/  CS2R R10, SRZ ;  /* 0x00000000000a7805 */ /* 0x000fe4000001ff00 */
[----:B------:R-:W-:-:S04]  /*01f0*/  CS2R R4, SRZ ;  /* 0x0000000000047805 */ /* 0x000fc8000001ff00 */
[----:B------:R-:W2:Y:S04]  /*0200*/  @P0 LDG.E.EL.128 R8, desc[UR8][R16.64] ;  /* 0x0000000810080981 */ /* 0x000ea8000c2e1d00 */
[----:B------:R1:W2:Y:S01]  /*0210*/  @!P1 LDG.E.EL.128 R4, desc[UR8][R2.64] ;  /* 0x0000000802049981 */ /* 0x0002a2000c2e1d00 */
[----:B------:R-:W3:Y:S01]  /*0220*/  S2UR UR6, SR_CgaCtaId ;  /* 0x00000000000679c3 */ /* 0x000ee20000008800 */
[----:B------:R-:W-:Y:S01]  /*0230*/  UMOV UR5, 0x400 ;  /* 0x0000040000057882 */ /* 0x000fe20000000000 */
[----:B------:R-:W-:Y:S01]  /*0240*/  IMAD.SHL.U32 R15, R12, 0x100, RZ ;  /* 0x000001000c0f7824 */ /* 0x000fe200078e00ff */
[----:B---3--:R-:W-:-:S06]  /*0250*/  UPRMT UR5, UR6, 0x654, UR5 ;  /* 0x0000065406057896 */ /* 0x008fcc0008000005 */
[----:B------:R-:W-:Y:S02]  /*0260*/  LEA R19, R12, UR5, 0x4 ;  /* 0x000000050c137c11 */ /* 0x000fe4000f8e20ff */
[----:B------:R-:W-:Y:S02]  /*0270*/  LOP3.LUT R12, R14, R15, RZ, 0xfc, !PT ;  /* 0x0000000f0e0c7212 */ /* 0x000fe400078efcff */
[----:B------:R-:W-:-:S03]  /*0280*/  LEA.HI R15, R15, UR5, RZ, 0x1c ;  /* 0x000000050f0f7c11 */ /* 0x000fc6000f8fe0ff */
[C---:B------:R-:W-:Y:S02]  /*0290*/  IMAD R19, R12.reuse, 0x4, R19 ;  /* 0x000000040c137824 */ /* 0x040fe400078e0213 */
[----:B------:R-:W-:Y:S01]  /*02a0*/  IMAD R12, R12, 0x4, R15 ;  /* 0x000000040c0c7824 */ /* 0x000fe200078e020f */
[----:B-1----:R-:W-:-:S04]  /*02b0*/  SHF.R.U32.HI R2, RZ, 0x4, R0 ;  /* 0x00000004ff027819 */ /* 0x002fc80000011600 */
[----:B------:R-:W-:Y:S02]  /*02c0*/  LOP3.LUT R2, R2, 0x4, RZ, 0xc0, !PT ;  /* 0x0000000402027812 */ /* 0x000fe400078ec0ff */
[----:B--2---:R-:W-:Y:S01]  /*02d0*/  FSETP.GEU.AND P3, PT, R8, -R4, PT ;  /* 0x800000040800720b */ /* 0x004fe20003f6e000 */
[----:B------:R-:W-:Y:S01]  /*02e0*/  FADD R8, R4, R8 ;  /* 0x0000000804087221 */ /* 0x000fe20000000000 */
[----:B------:R-:W-:Y:S02]  /*02f0*/  LOP3.LUT R4, R0, 0x7f, RZ, 0xc0, !PT ;  /* 0x0000007f00047812 */ /* 0x000fe400078ec0ff */
[----:B------:R-:W-:Y:S01]  /*0300*/  FSETP.GEU.AND P2, PT, R9, -R5, PT ;  /* 0x800000050900720b */ /* 0x000fe20003f4e000 */
[----:B------:R-:W-:Y:S01]  /*0310*/  FADD R5, R5, R9 ;  /* 0x0000000905057221 */ /* 0x000fe20000000000 */
[----:B------:R-:W-:Y:S02]  /*0320*/  LOP3.LUT R9, R4, 0x100, RZ, 0xfc, !PT ;  /* 0x0000010004097812 */ /* 0x000fe400078efcff */
[----:B------:R-:W-:-:S02]  /*0330*/  FSETP.GEU.AND P0, PT, R11, -R7, PT ;  /* 0x800000070b00720b */ /* 0x000fc40003f0e000 */
[----:B------:R-:W-:Y:S01]  /*0340*/  SHF.R.U32.HI R9, RZ, 0x4, R9 ;  /* 0x00000004ff097819 */ /* 0x000fe20000011609 */
[----:B------:R-:W-:Y:S01]  /*0350*/  FADD R7, R7, R11 ;  /* 0x0000000b07077221 */ /* 0x000fe20000000000 */
[----:B------:R-:W-:Y:S01]  /*0360*/  FSETP.GEU.AND P1, PT, R10, -R6, PT ;  /* 0x800000060a00720b */ /* 0x000fe20003f2e000 */
[----:B------:R-:W-:Y:S01]  /*0370*/  FADD R6, R6, R10 ;  /* 0x0000000a06067221 */ /* 0x000fe20000000000 */
[----:B------:R-:W-:Y:S02]  /*0380*/  LOP3.LUT R11, R9, 0x14, RZ, 0xc0, !PT ;  /* 0x00000014090b7812 */ /* 0x000fe400078ec0ff */
[----:B------:R-:W-:Y:S02]  /*0390*/  FSEL R8, R8, RZ, P3 ;  /* 0x000000ff08087208 */ /* 0x000fe40001800000 */
[----:B------:R-:W-:Y:S01]  /*03a0*/  FSEL R5, R5, RZ, P2 ;  /* 0x000000ff05057208 */ /* 0x000fe20001000000 */
[----:B------:R-:W-:Y:S01]  /*03b0*/  VIADD R17, R11, UR5 ;  /* 0x000000050b117c36 */ /* 0x000fe20008000000 */
[----:B------:R-:W-:-:S02]  /*03c0*/  FSEL R9, R6, RZ, P1 ;  /* 0x000000ff06097208 */ /* 0x000fc40000800000 */
[----:B------:R-:W-:Y:S01]  /*03d0*/  FSEL R11, R7, RZ, P0 ;  /* 0x000000ff070b7208 */ /* 0x000fe20000000000 */
[----:B------:R1:W-:Y:S01]  /*03e0*/  STS [R19], R8 ;  /* 0x0000000813007388 */ /* 0x0003e20000000800 */
[----:B------:R-:W-:-:S03]  /*03f0*/  LOP3.LUT R3, R4, 0x80, RZ, 0xfc, !PT ;  /* 0x0000008004037812 */ /* 0x000fc600078efcff */
[----:B------:R-:W-:Y:S04]  /*0400*/  STS [R12+0x104], R5 ;  /* 0x000104050c007388 */ /* 0x000fe80000000800 */
[----:B------:R2:W-:Y:S04]  /*0410*/  STS [R12+0x208], R9 ;  /* 0x000208090c007388 */ /* 0x0005e80000000800 */
[----:B------:R3:W-:Y:S01]  /*0420*/  STS [R12+0x30c], R11 ;  /* 0x00030c0b0c007388 */ /* 0x0007e20000000800 */
[----:B------:R-:W-:-:S04]  /*0430*/  SHF.R.U32.HI R3, RZ, 0x4, R3 ;  /* 0x00000004ff037819 */ /* 0x000fc80000011603 */
[----:B------:R-:W-:Y:S01]  /*0440*/  LOP3.LUT R10, R3, 0xc, RZ, 0xc0, !PT ;  /* 0x0000000c030a7812 */ /* 0x000fe200078ec0ff */
[----:B------:R-:W-:-:S04]  /*0450*/  VIADD R3, R2, UR5 ;  /* 0x0000000502037c36 */ /* 0x000fc80008000000 */
[----:B------:R-:W-:Y:S02]  /*0460*/  VIADD R15, R10, UR5 ;  /* 0x000000050a0f7c36 */ /* 0x000fe40008000000 */
[C---:B------:R-:W-:Y:S01]  /*0470*/  IMAD R10, R4.reuse, 0x4, R3 ;  /* 0x00000004040a7824 */ /* 0x040fe200078e0203 */
[----:B------:R-:W-:Y:S01]  /*0480*/  BAR.SYNC.DEFER_BLOCKING 0x0 ;  /* 0x0000000000007b1d */ /* 0x000fe20000010000 */
[C---:B------:R-:W-:Y:S02]  /*0490*/  IMAD R6, R4.reuse, 0x4, R15 ;  /* 0x0000000404067824 */ /* 0x040fe400078e020f */
[----:B------:R-:W-:Y:S01]  /*04a0*/  IMAD R17, R4, 0x4, R17 ;  /* 0x0000000404117824 */ /* 0x000fe200078e0211 */
[----:B------:R-:W-:-:S04]  /*04b0*/  SHF.R.U32.HI R7, RZ, 0x6, R0 ;  /* 0x00000006ff077819 */ /* 0x000fc80000011600 */
[----:B------:R-:W4:Y:S01]  /*04c0*/  LDC.64 R2, c[0x0][0x220] ;  /* 0x00008800ff027b82 */ /* 0x000f220000000a00 */
[----:B------:R-:W-:Y:S01]  /*04d0*/  SGXT.U32 R7, R7, 0x1 ;  /* 0x000000010707781a */ /* 0x000fe20000000000 */
[----:B------:R5:W4:Y:S04]  /*04e0*/  LDS R5, [R10] ;  /* 0x000000000a057984 */ /* 0x000b280000000800 */
[----:B------:R-:W4:Y:S04]  /*04f0*/  LDS R6, [R6+0x200] ;  /* 0x0002000006067984 */ /* 0x000f280000000800 */
[----:B------:R-:W5:Y:S01]  /*0500*/  LDS R17, [R17+0x400] ;  /* 0x0004000011117984 */ /* 0x000f620000000800 */
[----:B-1----:R-:W-:-:S02]  /*0510*/  LOP3.LUT R8, R13, 0x3f, R0, 0xf8, !PT ;  /* 0x0000003f0d087812 */ /* 0x002fc400078ef800 */
[----:B------:R-:W-:Y:S02]  /*0520*/  LOP3.LUT R7, R7, UR4, RZ, 0xfc, !PT ;  /* 0x0000000407077c12 */ /* 0x000fe4000f8efcff */
[----:B------:R-:W-:Y:S02]  /*0530*/  ISETP.GE.AND P0, PT, R8, 0x31, PT ;  /* 0x000000310800780c */ /* 0x000fe40003f06270 */
[C---:B------:R-:W-:Y:S02]  /*0540*/  LOP3.LUT R0, R7.reuse, 0x2, RZ, 0xfc, !PT ;  /* 0x0000000207007812 */ /* 0x040fe400078efcff */
[----:B--2---:R-:W-:Y:S01]  /*0550*/  LOP3.LUT R9, R4, 0x180, RZ, 0xfc, !PT ;  /* 0x0000018004097812 */ /* 0x004fe200078efcff */
[C---:B------:R-:W-:Y:S01]  /*0560*/  IMAD R15, R7.reuse, 0x31, R8 ;  /* 0x00000031070f7824 */ /* 0x040fe200078e0208 */
[----:B------:R-:W-:Y:S02]  /*0570*/  ISETP.LT.AND P1, PT, R0, 0x300, !P0 ;  /* 0x000003000000780c */ /* 0x000fe40004721270 */
[----:B------:R-:W-:-:S02]  /*0580*/  LOP3.LUT R0, R7, 0x4, RZ, 0xfc, !PT ;  /* 0x0000000407007812 */ /* 0x000fc400078efcff */
[----:B------:R-:W-:Y:S02]  /*0590*/  SHF.R.U32.HI R9, RZ, 0x4, R9 ;  /* 0x00000004ff097819 */ /* 0x000fe40000011609 */
[C---:B------:R-:W-:Y:S02]  /*05a0*/  ISETP.LT.AND P2, PT, R7.reuse, 0x300, !P0 ;  /* 0x000003000700780c */ /* 0x040fe40004741270 */
[----:B------:R-:W-:Y:S02]  /*05b0*/  LOP3.LUT R7, R7, 0x6, RZ, 0xfc, !PT ;  /* 0x0000000607077812 */ /* 0x000fe400078efcff */
[----:B------:R-:W-:Y:S02]  /*05c0*/  ISETP.LT.AND P3, PT, R0, 0x300, !P0 ;  /* 0x000003000000780c */ /* 0x000fe40004761270 */
[----:B------:R-:W-:Y:S02]  /*05d0*/  LOP3.LUT R9, R9, 0x1c, RZ, 0xc0, !PT ;  /* 0x0000001c09097812 */ /* 0x000fe400078ec0ff */
[----:B------:R-:W-:Y:S01]  /*05e0*/  ISETP.LT.AND P0, PT, R7, 0x300, !P0 ;  /* 0x000003000700780c */ /* 0x000fe20004701270 */
[----:B---3--:R-:W-:-:S02]  /*05f0*/  VIADD R11, R15, 0x62 ;  /* 0x000000620f0b7836 */ /* 0x008fc40000000000 */
[----:B------:R-:W-:Y:S02]  /*0600*/  VIADD R13, R15, 0xc4 ;  /* 0x000000c40f0d7836 */ /* 0x000fe40000000000 */
[----:B------:R-:W-:Y:S02]  /*0610*/  VIADD R7, R9, UR5 ;  /* 0x0000000509077c36 */ /* 0x000fe40008000000 */
[----:B----4-:R-:W-:-:S04]  /*0620*/  IMAD.WIDE R8, R15, 0x4, R2 ;  /* 0x000000040f087825 */ /* 0x010fc800078e0202 */
[--C-:B-----5:R-:W-:Y:S01]  /*0630*/  IMAD.WIDE R10, R11, 0x4, R2.reuse ;  /* 0x000000040b0a7825 */ /* 0x120fe200078e0202 */
[----:B0-----:R0:W-:Y:S03]  /*0640*/  @P2 STG.E desc[UR8][R8.64], R5 ;  /* 0x0000000508002986 */ /* 0x0011e6000c101908 */
[----:B------:R-:W-:Y:S01]  /*0650*/  IMAD.WIDE R12, R13, 0x4, R2 ;  /* 0x000000040d0c7825 */ /* 0x000fe200078e0202 */
[----:B------:R0:W-:Y:S04]  /*0660*/  @P1 STG.E desc[UR8][R10.64], R6 ;  /* 0x000000060a001986 */ /* 0x0001e8000c101908 */
[----:B------:R0:W-:Y:S01]  /*0670*/  @P3 STG.E desc[UR8][R12.64], R17 ;  /* 0x000000110c003986 */ /* 0x0001e2000c101908 */
[----:B------:R-:W-:Y:S01]  /*0680*/  IMAD R7, R4, 0x4, R7 ;  /* 0x0000000404077824 */ /* 0x000fe200078e0207 */
[----:B0-----:R-:W-:Y:S06]  /*0690*/  @!P0 EXIT ;  /* 0x000000000000894d */ /* 0x001fec0003800000 */
[----:B------:R-:W0:Y:S01]  /*06a0*/  LDS R7, [R7+0x600] ;  /* 0x0006000007077984 */ /* 0x000e220000000800 */
[----:B------:R-:W-:-:S04]  /*06b0*/  VIADD R15, R15, 0x126 ;  /* 0x000001260f0f7836 */ /* 0x000fc80000000000 */
[----:B------:R-:W-:-:S05]  /*06c0*/  IMAD.WIDE R2, R15, 0x4, R2 ;  /* 0x000000040f027825 */ /* 0x000fca00078e0202 */
[----:B0-----:R-:W-:Y:S01]  /*06d0*/  STG.E desc[UR8][R2.64], R7 ;  /* 0x0000000702007986 */ /* 0x001fe2000c101908 */
[----:B------:R-:W-:Y:S05]  /*06e0*/  EXIT ;  /* 0x000000000000794d */ /* 0x000fea0003800000 */
.L_x_0:
[----:B------:R-:W-:-:S00]  /*06f0*/  BRA `(.L_x_0) ;  /* 0xfffffffc00fc7947 */ /* 0x000fc0000383ffff */
[----:B------:R-:W-:-:S00]  /*0700*/  NOP ;  /* 0x0000000000007918 */ /* 0x000fc00000000000 */
[----:B------:R-:W-:-:S00]  /*0710*/  NOP ;  /* 0x0000000000007918 */ /* 0x000fc00000000000 */
[----:B------:R-:W-:-:S00]  /*0720*/  NOP ;  /* 0x0000000000007918 */ /* 0x000fc00000000000 */
[----:B------:R-:W-:-:S00]  /*0730*/  NOP ;  /* 0x0000000000007918 */ /* 0x000fc00000000000 */
[----:B------:R-:W-:-:S00]  /*0740*/  NOP ;  /* 0x0000000000007918 */ /* 0x000fc00000000000 */
[----:B------:R-:W-:-:S00]  /*0750*/  NOP ;  /* 0x0000000000007918 */ /* 0x000fc00000000000 */
[----:B------:R-:W-:-:S00]  /*0760*/  NOP ;  /* 0x0000000000007918 */ /* 0x000fc00000000000 */
[----:B------:R-:W-:-:S00]  /*0770*/  NOP ;  /* 0x0000000000007918 */ /* 0x000fc00000000000 */
.L_x_1:


//--------------------- .nv.shared.triton_poi_fused_convolution_relu_5 --------------------------
	.section	.nv.shared.triton_poi_fused_convolution_relu_5,"aw",@nobits
	.sectionflags	@""
	.align	16
	.zero		1024


//--------------------- .nv.constant0.triton_poi_fused_convolution_relu_5 --------------------------
	.section	.nv.constant0.triton_poi_fused_convolution_relu_5,"a",@progbits
	.sectionflags	@""
	.align	4
.nv.constant0.triton_poi_fused_convolution_relu_5:
	.zero		560
